//
// Generated by NVIDIA NVVM Compiler
//
// Compiler Build ID: CL-36424714
// Cuda compilation tools, release 13.0, V13.0.88
// Based on NVVM 20.0.0
//

.version 9.0
.target sm_100
.address_size 64

	// .globl	_Z3dotPiS_S_S_
.extern .func  (.param .b32 func_retval0) vprintf
(
	.param .b64 vprintf_param_0,
	.param .b64 vprintf_param_1
)
;
.global .align 1 .b8 $str[7] = {37, 100, 32, 37, 100, 10};

.visible .entry _Z3dotPiS_S_S_(
	.param .u64 .ptr .align 1 _Z3dotPiS_S_S__param_0,
	.param .u64 .ptr .align 1 _Z3dotPiS_S_S__param_1,
	.param .u64 .ptr .align 1 _Z3dotPiS_S_S__param_2,
	.param .u64 .ptr .align 1 _Z3dotPiS_S_S__param_3
)
{
	.local .align 8 .b8 	__local_depot0[8];
	.reg .b64 	%SP;
	.reg .b64 	%SPL;
	.reg .pred 	%p<7>;
	.reg .b32 	%r<21>;
	.reg .b64 	%rd<25>;

	mov.u64 	%SPL, __local_depot0;
	cvta.local.u64 	%SP, %SPL;
	ld.param.u64 	%rd10, [_Z3dotPiS_S_S__param_0];
	ld.param.u64 	%rd11, [_Z3dotPiS_S_S__param_1];
	ld.param.u64 	%rd13, [_Z3dotPiS_S_S__param_2];
	ld.param.u64 	%rd12, [_Z3dotPiS_S_S__param_3];
	cvta.to.global.u64 	%rd1, %rd13;
	mov.u32 	%r1, %tid.x;
	mul.wide.u32 	%rd24, %r1, 4;
	add.s64 	%rd2, %rd1, %rd24;
	mov.b32 	%r8, 0;
	st.global.u32 	[%rd2], %r8;
	setp.gt.u32 	%p1, %r1, 11;
	@%p1 bra 	$L__BB0_3;
	mov.u32 	%r2, %ntid.x;
	mul.wide.u32 	%rd4, %r2, 4;
	add.u64 	%rd15, %SP, 0;
	add.u64 	%rd5, %SPL, 0;
	cvta.to.global.u64 	%rd6, %rd10;
	cvta.to.global.u64 	%rd7, %rd11;
	mov.u32 	%r19, %r1;
$L__BB0_2:
	st.local.v2.u32 	[%rd5], {%r1, %r19};
	mov.u64 	%rd16, $str;
	cvta.global.u64 	%rd17, %rd16;
	{ // callseq 0, 0
	.param .b64 param0;
	st.param.b64 	[param0], %rd17;
	.param .b64 param1;
	st.param.b64 	[param1], %rd15;
	.param .b32 retval0;
	call.uni (retval0), 
	vprintf, 
	(
	param0, 
	param1
	);
	ld.param.b32 	%r9, [retval0];
	} // callseq 0
	add.s64 	%rd19, %rd6, %rd24;
	ld.global.u32 	%r11, [%rd19];
	add.s64 	%rd20, %rd7, %rd24;
	ld.global.u32 	%r12, [%rd20];
	ld.global.u32 	%r13, [%rd2];
	mad.lo.s32 	%r14, %r12, %r11, %r13;
	st.global.u32 	[%rd2], %r14;
	add.s32 	%r19, %r19, %r2;
	add.s64 	%rd24, %rd24, %rd4;
	setp.lt.u32 	%p2, %r19, 12;
	@%p2 bra 	$L__BB0_2;
$L__BB0_3:
	bar.sync 	0;
	mov.u32 	%r20, %ntid.x;
	setp.lt.u32 	%p3, %r20, 2;
	@%p3 bra 	$L__BB0_7;
$L__BB0_4:
	shr.u32 	%r7, %r20, 1;
	setp.ge.u32 	%p4, %r1, %r7;
	@%p4 bra 	$L__BB0_6;
	mul.wide.u32 	%rd21, %r7, 4;
	add.s64 	%rd22, %rd2, %rd21;
	ld.global.u32 	%r15, [%rd22];
	ld.global.u32 	%r16, [%rd2];
	add.s32 	%r17, %r16, %r15;
	st.global.u32 	[%rd2], %r17;
$L__BB0_6:
	bar.sync 	0;
	setp.gt.u32 	%p5, %r20, 3;
	mov.u32 	%r20, %r7;
	@%p5 bra 	$L__BB0_4;
$L__BB0_7:
	setp.ne.s32 	%p6, %r1, 0;
	@%p6 bra 	$L__BB0_9;
	ld.global.u32 	%r18, [%rd1];
	cvta.to.global.u64 	%rd23, %rd12;
	st.global.u32 	[%rd23], %r18;
$L__BB0_9:
	ret;

}


// ===== COMPILED SASS (sm_100) =====

	.target	sm_100

	.elftype	@"ET_EXEC"


//--------------------- .note.nv.tkinfo           --------------------------
	.section	.note.nv.tkinfo,"",@"SHT_NOTE"
	.sectionflags	@"SHF_NOTE_NV_TKINFO"
	.tkinfo
        /*0018*/ 	.word	0x00000002
        /*0030*/ 	.string	""
        /*0030*/ 	.string	"ptxas"
        /*0030*/ 	.string	"Cuda compilation tools, release 13.0, V13.0.88"
        /*0030*/ 	.string	"Build cuda_13.0.r13.0/compiler.36424714_0"
        /*0030*/ 	.string	"-arch sm_100 -m 64 "



//--------------------- .note.nv.cuinfo           --------------------------
	.section	.note.nv.cuinfo,"",@"SHT_NOTE"
	.sectionflags	@"SHF_NOTE_NV_CUINFO"
        /*0018*/ 	.short	0x0002
        /*001a*/ 	.short	0x0064
        /*001c*/ 	.short	0x0082
	.zero		2


//--------------------- .nv.info                  --------------------------
	.section	.nv.info,"",@"SHT_CUDA_INFO"
	.align	4


	//----- nvinfo : EIATTR_REGCOUNT
	.align		4
        /*0000*/ 	.byte	0x04, 0x2f
        /*0002*/ 	.short	(.L_2 - .L_1)
	.align		4
.L_1:
        /*0004*/ 	.word	index@(_Z3dotPiS_S_S_)
        /*0008*/ 	.word	0x0000001d


	//----- nvinfo : EIATTR_FRAME_SIZE
	.align		4
.L_2:
        /*000c*/ 	.byte	0x04, 0x11
        /*000e*/ 	.short	(.L_4 - .L_3)
	.align		4
.L_3:
        /*0010*/ 	.word	index@(_Z3dotPiS_S_S_)
        /*0014*/ 	.word	0x00000008


	//----- nvinfo : EIATTR_MIN_STACK_SIZE
	.align		4
.L_4:
        /*0018*/ 	.byte	0x04, 0x12
        /*001a*/ 	.short	(.L_6 - .L_5)
	.align		4
.L_5:
        /*001c*/ 	.word	index@(_Z3dotPiS_S_S_)
        /*0020*/ 	.word	0x00000008
.L_6:


//--------------------- .nv.compat                --------------------------
	.section	.nv.compat,"",@"SHT_CUDA_COMPAT_INFO"
	.align	4
        /*0000*/ 	.byte	0x02, 0x09, 0x00, 0x00, 0x02, 0x02, 0x01, 0x00, 0x02, 0x05, 0x05, 0x00, 0x03, 0x07, 0x01, 0x01
        /*0010*/ 	.byte	0x02, 0x03, 0x00, 0x00, 0x02, 0x06, 0x01, 0x00, 0x04, 0x0b, 0x08, 0x00, 0x09, 0x00, 0x00, 0x00
        /*0020*/ 	.byte	0x00, 0x00, 0x00, 0x00


//--------------------- .nv.info._Z3dotPiS_S_S_   --------------------------
	.section	.nv.info._Z3dotPiS_S_S_,"",@"SHT_CUDA_INFO"
	.sectionflags	@""
	.align	4


	//----- nvinfo : EIATTR_CUDA_API_VERSION
	.align		4
        /*0000*/ 	.byte	0x04, 0x37
        /*0002*/ 	.short	(.L_8 - .L_7)
.L_7:
        /*0004*/ 	.word	0x00000082


	//----- nvinfo : EIATTR_KPARAM_INFO
	.align		4
.L_8:
        /*0008*/ 	.byte	0x04, 0x17
        /*000a*/ 	.short	(.L_10 - .L_9)
.L_9:
        /*000c*/ 	.word	0x00000000
        /*0010*/ 	.short	0x0003
        /*0012*/ 	.short	0x0018
        /*0014*/ 	.byte	0x00, 0xf5, 0x21, 0x00


	//----- nvinfo : EIATTR_KPARAM_INFO
	.align		4
.L_10:
        /*0018*/ 	.byte	0x04, 0x17
        /*001a*/ 	.short	(.L_12 - .L_11)
.L_11:
        /*001c*/ 	.word	0x00000000
        /*0020*/ 	.short	0x0002
        /*0022*/ 	.short	0x0010
        /*0024*/ 	.byte	0x00, 0xf5, 0x21, 0x00


	//----- nvinfo : EIATTR_KPARAM_INFO
	.align		4
.L_12:
        /*0028*/ 	.byte	0x04, 0x17
        /*002a*/ 	.short	(.L_14 - .L_13)
.L_13:
        /*002c*/ 	.word	0x00000000
        /*0030*/ 	.short	0x0001
        /*0032*/ 	.short	0x0008
        /*0034*/ 	.byte	0x00, 0xf5, 0x21, 0x00


	//----- nvinfo : EIATTR_KPARAM_INFO
	.align		4
.L_14:
        /*0038*/ 	.byte	0x04, 0x17
        /*003a*/ 	.short	(.L_16 - .L_15)
.L_15:
        /*003c*/ 	.word	0x00000000
        /*0040*/ 	.short	0x0000
        /*0042*/ 	.short	0x0000
        /*0044*/ 	.byte	0x00, 0xf5, 0x21, 0x00


	//----- nvinfo : EIATTR_SPARSE_MMA_MASK
	.align		4
.L_16:
        /*0048*/ 	.byte	0x03, 0x50
        /*004a*/ 	.short	0x0000


	//----- nvinfo : EIATTR_MAXREG_COUNT
	.align		4
        /*004c*/ 	.byte	0x03, 0x1b
        /*004e*/ 	.short	0x00ff


	//----- nvinfo : EIATTR_NUM_BARRIERS
	.align		4
        /*0050*/ 	.byte	0x02, 0x4c
        /*0052*/ 	.byte	0x01
	.zero		1


	//----- nvinfo : EIATTR_EXTERNS
	.align		4
        /*0054*/ 	.byte	0x04, 0x0f
        /*0056*/ 	.short	(.L_18 - .L_17)


	//   ....[0]....
	.align		4
.L_17:
        /*0058*/ 	.word	index@(vprintf)


	//----- nvinfo : EIATTR_MERCURY_ISA_VERSION
	.align		4
.L_18:
        /*005c*/ 	.byte	0x03, 0x5f
        /*005e*/ 	.short	0x0101


	//----- nvinfo : EIATTR_VRC_CTA_INIT_COUNT
	.align		4
        /*0060*/ 	.byte	0x02, 0x4a
	.zero		1
	.zero		1


	//----- nvinfo : EIATTR_SYSCALL_OFFSETS
	.align		4
        /*0064*/ 	.byte	0x04, 0x46
        /*0066*/ 	.short	(.L_20 - .L_19)


	//   ....[0]....
.L_19:
        /*0068*/ 	.word	0x000001b0


	//----- nvinfo : EIATTR_EXIT_INSTR_OFFSETS
	.align		4
.L_20:
        /*006c*/ 	.byte	0x04, 0x1c
        /*006e*/ 	.short	(.L_22 - .L_21)


	//   ....[0]....
.L_21:
        /*0070*/ 	.word	0x000003e0


	//   ....[1]....
        /*0074*/ 	.word	0x00000430


	//----- nvinfo : EIATTR_CRS_STACK_SIZE
	.align		4
.L_22:
        /*0078*/ 	.byte	0x04, 0x1e
        /*007a*/ 	.short	(.L_24 - .L_23)
.L_23:
        /*007c*/ 	.word	0x00000000


	//----- nvinfo : EIATTR_CBANK_PARAM_SIZE
	.align		4
.L_24:
        /*0080*/ 	.byte	0x03, 0x19
        /*0082*/ 	.short	0x0020


	//----- nvinfo : EIATTR_PARAM_CBANK
	.align		4
        /*0084*/ 	.byte	0x04, 0x0a
        /*0086*/ 	.short	(.L_26 - .L_25)
	.align		4
.L_25:
        /*0088*/ 	.word	index@(.nv.constant0._Z3dotPiS_S_S_)
        /*008c*/ 	.short	0x0380
        /*008e*/ 	.short	0x0020


	//----- nvinfo : EIATTR_SW_WAR
	.align		4
.L_26:
        /*0090*/ 	.byte	0x04, 0x36
        /*0092*/ 	.short	(.L_28 - .L_27)
.L_27:
        /*0094*/ 	.word	0x00000008
.L_28:


//--------------------- .nv.callgraph             --------------------------
	.section	.nv.callgraph,"",@"SHT_CUDA_CALLGRAPH"
	.align	4
	.sectionentsize	8
	.align		4
        /*0000*/ 	.word	0x00000000
	.align		4
        /*0004*/ 	.word	0xffffffff
	.align		4
        /*0008*/ 	.word	index@(_Z3dotPiS_S_S_)
	.align		4
        /*000c*/ 	.word	index@(vprintf)
	.align		4
        /*0010*/ 	.word	0x00000000
	.align		4
        /*0014*/ 	.word	0xfffffffe
	.align		4
        /*0018*/ 	.word	0x00000000
	.align		4
        /*001c*/ 	.word	0xfffffffd
	.align		4
        /*0020*/ 	.word	0x00000000
	.align		4
        /*0024*/ 	.word	0xfffffffc


//--------------------- .nv.constant4             --------------------------
	.section	.nv.constant4,"a",@progbits
	.align	8
	.align		8
.nv.constant4:
        /*0000*/ 	.dword	vprintf
	.align		8
        /*0008*/ 	.dword	$str


//--------------------- .text._Z3dotPiS_S_S_      --------------------------
	.section	.text._Z3dotPiS_S_S_,"ax",@progbits
	.align	128
        .global         _Z3dotPiS_S_S_
        .type           _Z3dotPiS_S_S_,@function
        .size           _Z3dotPiS_S_S_,(.L_x_8 - _Z3dotPiS_S_S_)
        .other          _Z3dotPiS_S_S_,@"STO_CUDA_ENTRY STV_DEFAULT"
_Z3dotPiS_S_S_:
.text._Z3dotPiS_S_S_:
[----:B------:R-:W0:Y:S01]  /*0000*/  LDC R1, c[0x0][0x37c] ;  /* 0x0000df00ff017b82 */ /* 0x000e220000000800 */
[----:B------:R-:W1:Y:S01]  /*0010*/  S2R R22, SR_TID.X ;  /* 0x0000000000167919 */ /* 0x000e620000002100 */
[----:B------:R-:W2:Y:S01]  /*0020*/  LDCU.64 UR4, c[0x0][0x390] ;  /* 0x00007200ff0477ac */ /* 0x000ea20008000a00 */
[----:B0-----:R-:W-:Y:S01]  /*0030*/  VIADD R1, R1, 0xfffffff8 ;  /* 0xfffffff801017836 */ /* 0x001fe20000000000 */
[----:B------:R-:W0:Y:S01]  /*0040*/  LDCU.64 UR36, c[0x0][0x358] ;  /* 0x00006b00ff2477ac */ /* 0x000e220008000a00 */
[----:B------:R-:W3:Y:S01]  /*0050*/  LDCU.128 UR40, c[0x0][0x380] ;  /* 0x00007000ff2877ac */ /* 0x000ee20008000c00 */
[----:B-1----:R-:W-:-:S03]  /*0060*/  IMAD.WIDE.U32 R16, R22, 0x4, RZ ;  /* 0x0000000416107825 */ /* 0x002fc600078e00ff */
[----:B--2---:R-:W-:Y:S01]  /*0070*/  IADD3 R18, P0, PT, R16, UR4, RZ ;  /* 0x0000000410127c10 */ /* 0x004fe2000ff1e0ff */
[----:B------:R-:W1:Y:S03]  /*0080*/  LDCU UR4, c[0x0][0x2f8] ;  /* 0x00005f00ff0477ac */ /* 0x000e660008000800 */
[----:B------:R-:W-:Y:S01]  /*0090*/  IADD3.X R19, PT, PT, R17, UR5, RZ, P0, !PT ;  /* 0x0000000511137c10 */ /* 0x000fe200087fe4ff */
[----:B------:R-:W2:Y:S01]  /*00a0*/  LDCU UR5, c[0x0][0x2fc] ;  /* 0x00005f80ff0577ac */ /* 0x000ea20008000800 */
[----:B------:R-:W-:-:S03]  /*00b0*/  ISETP.GT.U32.AND P0, PT, R22, 0xb, PT ;  /* 0x0000000b1600780c */ /* 0x000fc60003f04070 */
[----:B0-----:R0:W-:Y:S01]  /*00c0*/  STG.E desc[UR36][R18.64], RZ ;  /* 0x000000ff12007986 */ /* 0x0011e2000c101924 */
[----:B-1----:R-:W-:-:S05]  /*00d0*/  IADD3 R24, P1, PT, R1, UR4, RZ ;  /* 0x0000000401187c10 */ /* 0x002fca000ff3e0ff */
[----:B--2---:R-:W-:-:S04]  /*00e0*/  IMAD.X R2, RZ, RZ, UR5, P1 ;  /* 0x00000005ff027e24 */ /* 0x004fc800088e06ff */
[----:B0--3--:R-:W-:Y:S05]  /*00f0*/  @P0 BRA `(.L_x_0) ;  /* 0x0000000000640947 */ /* 0x009fea0003800000 */
[----:B------:R-:W0:Y:S01]  /*0100*/  LDC R26, c[0x0][0x360] ;  /* 0x0000d800ff1a7b82 */ /* 0x000e220000000800 */
[----:B------:R-:W-:-:S07]  /*0110*/  IMAD.MOV.U32 R23, RZ, RZ, R22 ;  /* 0x000000ffff177224 */ /* 0x000fce00078e0016 */
.L_x_2:
[----:B------:R-:W-:Y:S01]  /*0120*/  MOV R0, 0x0 ;  /* 0x0000000000007802 */ /* 0x000fe20000000f00 */
[----:B-1----:R1:W-:Y:S01]  /*0130*/  STL.64 [R1], R22 ;  /* 0x0000001601007387 */ /* 0x0023e20000100a00 */
[----:B------:R-:W2:Y:S01]  /*0140*/  LDCU.64 UR4, c[0x4][0x8] ;  /* 0x01000100ff0477ac */ /* 0x000ea20008000a00 */
[----:B------:R-:W-:Y:S01]  /*0150*/  IMAD.MOV.U32 R6, RZ, RZ, R24 ;  /* 0x000000ffff067224 */ /* 0x000fe200078e0018 */
[----:B------:R1:W3:Y:S01]  /*0160*/  LDC.64 R8, c[0x4][R0] ;  /* 0x0100000000087b82 */ /* 0x0002e20000000a00 */
[----:B------:R-:W-:Y:S02]  /*0170*/  IMAD.MOV.U32 R7, RZ, RZ, R2 ;  /* 0x000000ffff077224 */ /* 0x000fe400078e0002 */
[----:B--2---:R-:W-:Y:S02]  /*0180*/  IMAD.U32 R4, RZ, RZ, UR4 ;  /* 0x00000004ff047e24 */ /* 0x004fe4000f8e00ff */
[----:B-1----:R-:W-:-:S07]  /*0190*/  IMAD.U32 R5, RZ, RZ, UR5 ;  /* 0x00000005ff057e24 */ /* 0x002fce000f8e00ff */
[----:B------:R-:W-:-:S07]  /*01a0*/  LEPC R20, `(.L_x_1) ;  /* 0x000000001014794e */ /* 0x000fce0000000000 */
[----:B0--3--:R-:W-:Y:S05]  /*01b0*/  CALL.ABS.NOINC R8 ;  /* 0x0000000008007343 */ /* 0x009fea0003c00000 */
.L_x_1:
[C---:B------:R-:W-:Y:S01]  /*01c0*/  IADD3 R6, P1, PT, R16.reuse, UR42, RZ ;  /* 0x0000002a10067c10 */ /* 0x040fe2000ff3e0ff */
[----:B------:R-:W2:Y:S01]  /*01d0*/  LDG.E R0, desc[UR36][R18.64] ;  /* 0x0000002412007981 */ /* 0x000ea2000c1e1900 */
[----:B------:R-:W-:Y:S02]  /*01e0*/  IADD3 R4, P0, PT, R16, UR40, RZ ;  /* 0x0000002810047c10 */ /* 0x000fe4000ff1e0ff */
[C---:B------:R-:W-:Y:S02]  /*01f0*/  IADD3.X R7, PT, PT, R17.reuse, UR43, RZ, P1, !PT ;  /* 0x0000002b11077c10 */ /* 0x040fe40008ffe4ff */
[----:B------:R-:W-:-:S04]  /*0200*/  IADD3.X R5, PT, PT, R17, UR41, RZ, P0, !PT ;  /* 0x0000002911057c10 */ /* 0x000fc800087fe4ff */
[----:B------:R-:W2:Y:S04]  /*0210*/  LDG.E R7, desc[UR36][R6.64] ;  /* 0x0000002406077981 */ /* 0x000ea8000c1e1900 */
[----:B------:R-:W2:Y:S01]  /*0220*/  LDG.E R4, desc[UR36][R4.64] ;  /* 0x0000002404047981 */ /* 0x000ea2000c1e1900 */
[----:B------:R-:W-:-:S05]  /*0230*/  IMAD.IADD R23, R26, 0x1, R23 ;  /* 0x000000011a177824 */ /* 0x000fca00078e0217 */
[----:B------:R-:W-:Y:S01]  /*0240*/  ISETP.GE.U32.AND P0, PT, R23, 0xc, PT ;  /* 0x0000000c1700780c */ /* 0x000fe20003f06070 */
[----:B------:R-:W-:-:S04]  /*0250*/  IMAD.WIDE.U32 R16, R26, 0x4, R16 ;  /* 0x000000041a107825 */ /* 0x000fc800078e0010 */
[----:B--2---:R-:W-:-:S05]  /*0260*/  IMAD R3, R4, R7, R0 ;  /* 0x0000000704037224 */ /* 0x004fca00078e0200 */
[----:B------:R1:W-:Y:S03]  /*0270*/  STG.E desc[UR36][R18.64], R3 ;  /* 0x0000000312007986 */ /* 0x0003e6000c101924 */
[----:B------:R-:W-:Y:S05]  /*0280*/  @!P0 BRA `(.L_x_2) ;  /* 0xfffffffc00a48947 */ /* 0x000fea000383ffff */
.L_x_0:
[----:B------:R-:W-:Y:S05]  /*0290*/  WARPSYNC.ALL ;  /* 0x0000000000007948 */ /* 0x000fea0003800000 */
[----:B------:R-:W0:Y:S01]  /*02a0*/  LDCU UR4, c[0x0][0x360] ;  /* 0x00006c00ff0477ac */ /* 0x000e220008000800 */
[----:B------:R-:W-:Y:S01]  /*02b0*/  BAR.SYNC.DEFER_BLOCKING 0x0 ;  /* 0x0000000000007b1d */ /* 0x000fe20000010000 */
[----:B0-----:R-:W-:-:S09]  /*02c0*/  UISETP.GE.U32.AND UP0, UPT, UR4, 0x2, UPT ;  /* 0x000000020400788c */ /* 0x001fd2000bf06070 */
[----:B------:R-:W-:Y:S05]  /*02d0*/  BRA.U !UP0, `(.L_x_3) ;  /* 0x00000001083c7547 */ /* 0x000fea000b800000 */
[----:B------:R-:W-:-:S07]  /*02e0*/  IMAD.U32 R0, RZ, RZ, UR4 ;  /* 0x00000004ff007e24 */ /* 0x000fce000f8e00ff */
.L_x_6:
[----:B------:R-:W-:Y:S01]  /*02f0*/  SHF.R.U32.HI R7, RZ, 0x1, R0 ;  /* 0x00000001ff077819 */ /* 0x000fe20000011600 */
[----:B------:R-:W-:Y:S03]  /*0300*/  BSSY.RECONVERGENT B0, `(.L_x_4) ;  /* 0x0000008000007945 */ /* 0x000fe60003800200 */
[----:B------:R-:W-:-:S13]  /*0310*/  ISETP.GE.U32.AND P0, PT, R22, R7, PT ;  /* 0x000000071600720c */ /* 0x000fda0003f06070 */
[----:B0-----:R-:W-:Y:S05]  /*0320*/  @P0 BRA `(.L_x_5) ;  /* 0x0000000000140947 */ /* 0x001fea0003800000 */
[----:B-1----:R-:W-:Y:S01]  /*0330*/  IMAD.WIDE.U32 R2, R7, 0x4, R18 ;  /* 0x0000000407027825 */ /* 0x002fe200078e0012 */
[----:B------:R-:W2:Y:S05]  /*0340*/  LDG.E R5, desc[UR36][R18.64] ;  /* 0x0000002412057981 */ /* 0x000eaa000c1e1900 */
[----:B------:R-:W2:Y:S02]  /*0350*/  LDG.E R2, desc[UR36][R2.64] ;  /* 0x0000002402027981 */ /* 0x000ea4000c1e1900 */
[----:B--2---:R-:W-:-:S05]  /*0360*/  IMAD.IADD R5, R2, 0x1, R5 ;  /* 0x0000000102057824 */ /* 0x004fca00078e0205 */
[----:B------:R0:W-:Y:S02]  /*0370*/  STG.E desc[UR36][R18.64], R5 ;  /* 0x0000000512007986 */ /* 0x0001e4000c101924 */
.L_x_5:
[----:B------:R-:W-:Y:S05]  /*0380*/  BSYNC.RECONVERGENT B0 ;  /* 0x0000000000007941 */ /* 0x000fea0003800200 */
.L_x_4:
[----:B------:R-:W-:Y:S01]  /*0390*/  BAR.SYNC.DEFER_BLOCKING 0x0 ;  /* 0x0000000000007b1d */ /* 0x000fe20000010000 */
[----:B------:R-:W-:Y:S01]  /*03a0*/  ISETP.GT.U32.AND P0, PT, R0, 0x3, PT ;  /* 0x000000030000780c */ /* 0x000fe20003f04070 */
[----:B------:R-:W-:-:S12]  /*03b0*/  IMAD.MOV.U32 R0, RZ, RZ, R7 ;  /* 0x000000ffff007224 */ /* 0x000fd800078e0007 */
[----:B------:R-:W-:Y:S05]  /*03c0*/  @P0 BRA `(.L_x_6) ;  /* 0xfffffffc00c80947 */ /* 0x000fea000383ffff */
.L_x_3:
[----:B------:R-:W-:-:S13]  /*03d0*/  ISETP.NE.AND P0, PT, R22, RZ, PT ;  /* 0x000000ff1600720c */ /* 0x000fda0003f05270 */
[----:B------:R-:W-:Y:S05]  /*03e0*/  @P0 EXIT ;  /* 0x000000000000094d */ /* 0x000fea0003800000 */
[----:B-1----:R-:W1:Y:S02]  /*03f0*/  LDC.64 R2, c[0x0][0x390] ;  /* 0x0000e400ff027b82 */ /* 0x002e640000000a00 */
[----:B-1----:R-:W2:Y:S06]  /*0400*/  LDG.E R3, desc[UR36][R2.64] ;  /* 0x0000002402037981 */ /* 0x002eac000c1e1900 */
[----:B0-----:R-:W2:Y:S02]  /*0410*/  LDC.64 R4, c[0x0][0x398] ;  /* 0x0000e600ff047b82 */ /* 0x001ea40000000a00 */
[----:B--2---:R-:W-:Y:S01]  /*0420*/  STG.E desc[UR36][R4.64], R3 ;  /* 0x0000000304007986 */ /* 0x004fe2000c101924 */
[----:B------:R-:W-:Y:S05]  /*0430*/  EXIT ;  /* 0x000000000000794d */ /* 0x000fea0003800000 */
.L_x_7:
[----:B------:R-:W-:-:S00]  /*0440*/  BRA `(.L_x_7) ;  /* 0xfffffffc00fc7947 */ /* 0x000fc0000383ffff */
[----:B------:R-:W-:-:S00]  /*0450*/  NOP ;  /* 0x0000000000007918 */ /* 0x000fc00000000000 */
        /* <DEDUP_REMOVED lines=10> */
.L_x_8:


//--------------------- .nv.global.init           --------------------------
	.section	.nv.global.init,"aw",@progbits
.nv.global.init:
	.type		$str,@object
	.size		$str,(.L_0 - $str)
$str:
        /*0000*/ 	.byte	0x25, 0x64, 0x20, 0x25, 0x64, 0x0a, 0x00
.L_0:


//--------------------- .nv.shared.reserved.0     --------------------------
	.section	.nv.shared.reserved.0,"aw",@nobits
	.weak		__nv_reservedSMEM_offset_0_alias
	.size		__nv_reservedSMEM_offset_0_alias, 0, 64
	.other		__nv_reservedSMEM_offset_0_alias,@"STO_CUDA_RESERVED_SHARED STV_DEFAULT"
__nv_reservedSMEM_offset_0_alias:
	.zero		0
	.zero		64


//--------------------- .nv.constant0._Z3dotPiS_S_S_ --------------------------
	.section	.nv.constant0._Z3dotPiS_S_S_,"a",@progbits
	.sectionflags	@""
	.align	4
.nv.constant0._Z3dotPiS_S_S_:
	.zero		928


//--------------------- SYMBOLS --------------------------

	.type		.nv.reservedSmem.offset0,@object
	.size		.nv.reservedSmem.offset0,0x4
	.type		vprintf,@function
